//
// Generated by NVIDIA NVVM Compiler
//
// Compiler Build ID: CL-36424714
// Cuda compilation tools, release 13.0, V13.0.88
// Based on NVVM 20.0.0
//

.version 9.0
.target sm_100
.address_size 64

	// .globl	_Z8odd_evenPii

.visible .entry _Z8odd_evenPii(
	.param .u64 .ptr .align 1 _Z8odd_evenPii_param_0,
	.param .u32 _Z8odd_evenPii_param_1
)
{
	.reg .pred 	%p<6>;
	.reg .b32 	%r<12>;
	.reg .b64 	%rd<5>;

	ld.param.u64 	%rd2, [_Z8odd_evenPii_param_0];
	ld.param.u32 	%r4, [_Z8odd_evenPii_param_1];
	mov.u32 	%r6, %ctaid.x;
	mov.u32 	%r7, %ntid.x;
	mov.u32 	%r8, %tid.x;
	mad.lo.s32 	%r9, %r6, %r7, %r8;
	and.b32  	%r10, %r9, 1;
	setp.eq.b32 	%p1, %r10, 1;
	not.pred 	%p2, %p1;
	add.s32 	%r11, %r9, 1;
	setp.ge.s32 	%p3, %r11, %r4;
	or.pred  	%p4, %p2, %p3;
	@%p4 bra 	$L__BB0_3;
	cvta.to.global.u64 	%rd3, %rd2;
	mul.wide.s32 	%rd4, %r9, 4;
	add.s64 	%rd1, %rd3, %rd4;
	ld.global.u32 	%r2, [%rd1];
	ld.global.u32 	%r3, [%rd1+4];
	setp.le.s32 	%p5, %r2, %r3;
	@%p5 bra 	$L__BB0_3;
	st.global.u32 	[%rd1], %r3;
	st.global.u32 	[%rd1+4], %r2;
$L__BB0_3:
	ret;

}
	// .globl	_Z8even_oddPii
.visible .entry _Z8even_oddPii(
	.param .u64 .ptr .align 1 _Z8even_oddPii_param_0,
	.param .u32 _Z8even_oddPii_param_1
)
{
	.reg .pred 	%p<5>;
	.reg .b32 	%r<12>;
	.reg .b64 	%rd<5>;

	ld.param.u64 	%rd2, [_Z8even_oddPii_param_0];
	ld.param.u32 	%r4, [_Z8even_oddPii_param_1];
	mov.u32 	%r6, %ctaid.x;
	mov.u32 	%r7, %ntid.x;
	mov.u32 	%r8, %tid.x;
	mad.lo.s32 	%r9, %r6, %r7, %r8;
	and.b32  	%r10, %r9, 1;
	setp.eq.b32 	%p1, %r10, 1;
	add.s32 	%r11, %r9, 1;
	setp.ge.s32 	%p2, %r11, %r4;
	or.pred  	%p3, %p1, %p2;
	@%p3 bra 	$L__BB1_3;
	cvta.to.global.u64 	%rd3, %rd2;
	mul.wide.s32 	%rd4, %r9, 4;
	add.s64 	%rd1, %rd3, %rd4;
	ld.global.u32 	%r2, [%rd1];
	ld.global.u32 	%r3, [%rd1+4];
	setp.le.s32 	%p4, %r2, %r3;
	@%p4 bra 	$L__BB1_3;
	st.global.u32 	[%rd1], %r3;
	st.global.u32 	[%rd1+4], %r2;
$L__BB1_3:
	ret;

}


// ===== COMPILED SASS (sm_100) =====

	.target	sm_100

	.elftype	@"ET_EXEC"


//--------------------- .note.nv.tkinfo           --------------------------
	.section	.note.nv.tkinfo,"",@"SHT_NOTE"
	.sectionflags	@"SHF_NOTE_NV_TKINFO"
	.tkinfo
        /*0018*/ 	.word	0x00000002
        /*0030*/ 	.string	""
        /*0030*/ 	.string	"ptxas"
        /*0030*/ 	.string	"Cuda compilation tools, release 13.0, V13.0.88"
        /*0030*/ 	.string	"Build cuda_13.0.r13.0/compiler.36424714_0"
        /*0030*/ 	.string	"-arch sm_100 -m 64 "



//--------------------- .note.nv.cuinfo           --------------------------
	.section	.note.nv.cuinfo,"",@"SHT_NOTE"
	.sectionflags	@"SHF_NOTE_NV_CUINFO"
        /*0018*/ 	.short	0x0002
        /*001a*/ 	.short	0x0064
        /*001c*/ 	.short	0x0082
	.zero		2


//--------------------- .nv.info                  --------------------------
	.section	.nv.info,"",@"SHT_CUDA_INFO"
	.align	4


	//----- nvinfo : EIATTR_REGCOUNT
	.align		4
        /*0000*/ 	.byte	0x04, 0x2f
        /*0002*/ 	.short	(.L_1 - .L_0)
	.align		4
.L_0:
        /*0004*/ 	.word	index@(_Z8odd_evenPii)
        /*0008*/ 	.word	0x00000008


	//----- nvinfo : EIATTR_FRAME_SIZE
	.align		4
.L_1:
        /*000c*/ 	.byte	0x04, 0x11
        /*000e*/ 	.short	(.L_3 - .L_2)
	.align		4
.L_2:
        /*0010*/ 	.word	index@(_Z8odd_evenPii)
        /*0014*/ 	.word	0x00000000


	//----- nvinfo : EIATTR_REGCOUNT
	.align		4
.L_3:
        /*0018*/ 	.byte	0x04, 0x2f
        /*001a*/ 	.short	(.L_5 - .L_4)
	.align		4
.L_4:
        /*001c*/ 	.word	index@(_Z8even_oddPii)
        /*0020*/ 	.word	0x00000008


	//----- nvinfo : EIATTR_FRAME_SIZE
	.align		4
.L_5:
        /*0024*/ 	.byte	0x04, 0x11
        /*0026*/ 	.short	(.L_7 - .L_6)
	.align		4
.L_6:
        /*0028*/ 	.word	index@(_Z8even_oddPii)
        /*002c*/ 	.word	0x00000000


	//----- nvinfo : EIATTR_MIN_STACK_SIZE
	.align		4
.L_7:
        /*0030*/ 	.byte	0x04, 0x12
        /*0032*/ 	.short	(.L_9 - .L_8)
	.align		4
.L_8:
        /*0034*/ 	.word	index@(_Z8even_oddPii)
        /*0038*/ 	.word	0x00000000


	//----- nvinfo : EIATTR_MIN_STACK_SIZE
	.align		4
.L_9:
        /*003c*/ 	.byte	0x04, 0x12
        /*003e*/ 	.short	(.L_11 - .L_10)
	.align		4
.L_10:
        /*0040*/ 	.word	index@(_Z8odd_evenPii)
        /*0044*/ 	.word	0x00000000
.L_11:


//--------------------- .nv.compat                --------------------------
	.section	.nv.compat,"",@"SHT_CUDA_COMPAT_INFO"
	.align	4
        /*0000*/ 	.byte	0x02, 0x09, 0x00, 0x00, 0x02, 0x02, 0x01, 0x00, 0x02, 0x05, 0x05, 0x00, 0x03, 0x07, 0x01, 0x01
        /*0010*/ 	.byte	0x02, 0x03, 0x00, 0x00, 0x02, 0x06, 0x01, 0x00, 0x04, 0x0b, 0x08, 0x00, 0x09, 0x00, 0x00, 0x00
        /*0020*/ 	.byte	0x00, 0x00, 0x00, 0x00


//--------------------- .nv.info._Z8even_oddPii   --------------------------
	.section	.nv.info._Z8even_oddPii,"",@"SHT_CUDA_INFO"
	.sectionflags	@""
	.align	4


	//----- nvinfo : EIATTR_CUDA_API_VERSION
	.align		4
        /*0000*/ 	.byte	0x04, 0x37
        /*0002*/ 	.short	(.L_13 - .L_12)
.L_12:
        /*0004*/ 	.word	0x00000082


	//----- nvinfo : EIATTR_KPARAM_INFO
	.align		4
.L_13:
        /*0008*/ 	.byte	0x04, 0x17
        /*000a*/ 	.short	(.L_15 - .L_14)
.L_14:
        /*000c*/ 	.word	0x00000000
        /*0010*/ 	.short	0x0001
        /*0012*/ 	.short	0x0008
        /*0014*/ 	.byte	0x00, 0xf0, 0x11, 0x00


	//----- nvinfo : EIATTR_KPARAM_INFO
	.align		4
.L_15:
        /*0018*/ 	.byte	0x04, 0x17
        /*001a*/ 	.short	(.L_17 - .L_16)
.L_16:
        /*001c*/ 	.word	0x00000000
        /*0020*/ 	.short	0x0000
        /*0022*/ 	.short	0x0000
        /*0024*/ 	.byte	0x00, 0xf5, 0x21, 0x00


	//----- nvinfo : EIATTR_SPARSE_MMA_MASK
	.align		4
.L_17:
        /*0028*/ 	.byte	0x03, 0x50
        /*002a*/ 	.short	0x0000


	//----- nvinfo : EIATTR_MAXREG_COUNT
	.align		4
        /*002c*/ 	.byte	0x03, 0x1b
        /*002e*/ 	.short	0x00ff


	//----- nvinfo : EIATTR_MERCURY_ISA_VERSION
	.align		4
        /*0030*/ 	.byte	0x03, 0x5f
        /*0032*/ 	.short	0x0101


	//----- nvinfo : EIATTR_VRC_CTA_INIT_COUNT
	.align		4
        /*0034*/ 	.byte	0x02, 0x4a
	.zero		1
	.zero		1


	//----- nvinfo : EIATTR_EXIT_INSTR_OFFSETS
	.align		4
        /*0038*/ 	.byte	0x04, 0x1c
        /*003a*/ 	.short	(.L_19 - .L_18)


	//   ....[0]....
.L_18:
        /*003c*/ 	.word	0x000000a0


	//   ....[1]....
        /*0040*/ 	.word	0x00000110


	//   ....[2]....
        /*0044*/ 	.word	0x00000140


	//----- nvinfo : EIATTR_CBANK_PARAM_SIZE
	.align		4
.L_19:
        /*0048*/ 	.byte	0x03, 0x19
        /*004a*/ 	.short	0x000c


	//----- nvinfo : EIATTR_PARAM_CBANK
	.align		4
        /*004c*/ 	.byte	0x04, 0x0a
        /*004e*/ 	.short	(.L_21 - .L_20)
	.align		4
.L_20:
        /*0050*/ 	.word	index@(.nv.constant0._Z8even_oddPii)
        /*0054*/ 	.short	0x0380
        /*0056*/ 	.short	0x000c


	//----- nvinfo : EIATTR_SW_WAR
	.align		4
.L_21:
        /*0058*/ 	.byte	0x04, 0x36
        /*005a*/ 	.short	(.L_23 - .L_22)
.L_22:
        /*005c*/ 	.word	0x00000008
.L_23:


//--------------------- .nv.info._Z8odd_evenPii   --------------------------
	.section	.nv.info._Z8odd_evenPii,"",@"SHT_CUDA_INFO"
	.sectionflags	@""
	.align	4


	//----- nvinfo : EIATTR_CUDA_API_VERSION
	.align		4
        /*0000*/ 	.byte	0x04, 0x37
        /*0002*/ 	.short	(.L_25 - .L_24)
.L_24:
        /*0004*/ 	.word	0x00000082


	//----- nvinfo : EIATTR_KPARAM_INFO
	.align		4
.L_25:
        /*0008*/ 	.byte	0x04, 0x17
        /*000a*/ 	.short	(.L_27 - .L_26)
.L_26:
        /*000c*/ 	.word	0x00000000
        /*0010*/ 	.short	0x0001
        /*0012*/ 	.short	0x0008
        /*0014*/ 	.byte	0x00, 0xf0, 0x11, 0x00


	//----- nvinfo : EIATTR_KPARAM_INFO
	.align		4
.L_27:
        /*0018*/ 	.byte	0x04, 0x17
        /*001a*/ 	.short	(.L_29 - .L_28)
.L_28:
        /*001c*/ 	.word	0x00000000
        /*0020*/ 	.short	0x0000
        /*0022*/ 	.short	0x0000
        /*0024*/ 	.byte	0x00, 0xf5, 0x21, 0x00


	//----- nvinfo : EIATTR_SPARSE_MMA_MASK
	.align		4
.L_29:
        /*0028*/ 	.byte	0x03, 0x50
        /*002a*/ 	.short	0x0000


	//----- nvinfo : EIATTR_MAXREG_COUNT
	.align		4
        /*002c*/ 	.byte	0x03, 0x1b
        /*002e*/ 	.short	0x00ff


	//----- nvinfo : EIATTR_MERCURY_ISA_VERSION
	.align		4
        /*0030*/ 	.byte	0x03, 0x5f
        /*0032*/ 	.short	0x0101


	//----- nvinfo : EIATTR_VRC_CTA_INIT_COUNT
	.align		4
        /*0034*/ 	.byte	0x02, 0x4a
	.zero		1
	.zero		1


	//----- nvinfo : EIATTR_EXIT_INSTR_OFFSETS
	.align		4
        /*0038*/ 	.byte	0x04, 0x1c
        /*003a*/ 	.short	(.L_31 - .L_30)


	//   ....[0]....
.L_30:
        /*003c*/ 	.word	0x000000a0


	//   ....[1]....
        /*0040*/ 	.word	0x00000110


	//   ....[2]....
        /*0044*/ 	.word	0x00000140


	//----- nvinfo : EIATTR_CBANK_PARAM_SIZE
	.align		4
.L_31:
        /*0048*/ 	.byte	0x03, 0x19
        /*004a*/ 	.short	0x000c


	//----- nvinfo : EIATTR_PARAM_CBANK
	.align		4
        /*004c*/ 	.byte	0x04, 0x0a
        /*004e*/ 	.short	(.L_33 - .L_32)
	.align		4
.L_32:
        /*0050*/ 	.word	index@(.nv.constant0._Z8odd_evenPii)
        /*0054*/ 	.short	0x0380
        /*0056*/ 	.short	0x000c


	//----- nvinfo : EIATTR_SW_WAR
	.align		4
.L_33:
        /*0058*/ 	.byte	0x04, 0x36
        /*005a*/ 	.short	(.L_35 - .L_34)
.L_34:
        /*005c*/ 	.word	0x00000008
.L_35:


//--------------------- .nv.callgraph             --------------------------
	.section	.nv.callgraph,"",@"SHT_CUDA_CALLGRAPH"
	.align	4
	.sectionentsize	8
	.align		4
        /*0000*/ 	.word	0x00000000
	.align		4
        /*0004*/ 	.word	0xffffffff
	.align		4
        /*0008*/ 	.word	0x00000000
	.align		4
        /*000c*/ 	.word	0xfffffffe
	.align		4
        /*0010*/ 	.word	0x00000000
	.align		4
        /*0014*/ 	.word	0xfffffffd
	.align		4
        /*0018*/ 	.word	0x00000000
	.align		4
        /*001c*/ 	.word	0xfffffffc


//--------------------- .text._Z8even_oddPii      --------------------------
	.section	.text._Z8even_oddPii,"ax",@progbits
	.align	128
        .global         _Z8even_oddPii
        .type           _Z8even_oddPii,@function
        .size           _Z8even_oddPii,(.L_x_2 - _Z8even_oddPii)
        .other          _Z8even_oddPii,@"STO_CUDA_ENTRY STV_DEFAULT"
_Z8even_oddPii:
.text._Z8even_oddPii:
[----:B------:R-:W-:Y:S01]  /*0000*/  LDC R1, c[0x0][0x37c] ;  /* 0x0000df00ff017b82 */ /* 0x000fe20000000800 */
[----:B------:R-:W0:Y:S07]  /*0010*/  S2R R0, SR_TID.X ;  /* 0x0000000000007919 */ /* 0x000e2e0000002100 */
[----:B------:R-:W0:Y:S01]  /*0020*/  S2UR UR4, SR_CTAID.X ;  /* 0x00000000000479c3 */ /* 0x000e220000002500 */
[----:B------:R-:W1:Y:S07]  /*0030*/  LDCU UR5, c[0x0][0x388] ;  /* 0x00007100ff0577ac */ /* 0x000e6e0008000800 */
[----:B------:R-:W0:Y:S02]  /*0040*/  LDC R5, c[0x0][0x360] ;  /* 0x0000d800ff057b82 */ /* 0x000e240000000800 */
[----:B0-----:R-:W-:-:S04]  /*0050*/  IMAD R5, R5, UR4, R0 ;  /* 0x0000000405057c24 */ /* 0x001fc8000f8e0200 */
[C---:B------:R-:W-:Y:S01]  /*0060*/  VIADD R2, R5.reuse, 0x1 ;  /* 0x0000000105027836 */ /* 0x040fe20000000000 */
[----:B------:R-:W-:-:S04]  /*0070*/  LOP3.LUT R0, R5, 0x1, RZ, 0xc0, !PT ;  /* 0x0000000105007812 */ /* 0x000fc800078ec0ff */
[----:B-1----:R-:W-:-:S04]  /*0080*/  ISETP.GE.AND P0, PT, R2, UR5, PT ;  /* 0x0000000502007c0c */ /* 0x002fc8000bf06270 */
[----:B------:R-:W-:-:S13]  /*0090*/  ISETP.EQ.U32.OR P0, PT, R0, 0x1, P0 ;  /* 0x000000010000780c */ /* 0x000fda0000702470 */
[----:B------:R-:W-:Y:S05]  /*00a0*/  @P0 EXIT ;  /* 0x000000000000094d */ /* 0x000fea0003800000 */
[----:B------:R-:W0:Y:S01]  /*00b0*/  LDC.64 R2, c[0x0][0x380] ;  /* 0x0000e000ff027b82 */ /* 0x000e220000000a00 */
[----:B------:R-:W1:Y:S01]  /*00c0*/  LDCU.64 UR4, c[0x0][0x358] ;  /* 0x00006b00ff0477ac */ /* 0x000e620008000a00 */
[----:B0-----:R-:W-:-:S05]  /*00d0*/  IMAD.WIDE R2, R5, 0x4, R2 ;  /* 0x0000000405027825 */ /* 0x001fca00078e0202 */
[----:B-1----:R-:W2:Y:S04]  /*00e0*/  LDG.E R5, desc[UR4][R2.64] ;  /* 0x0000000402057981 */ /* 0x002ea8000c1e1900 */
[----:B------:R-:W2:Y:S02]  /*00f0*/  LDG.E R0, desc[UR4][R2.64+0x4] ;  /* 0x0000040402007981 */ /* 0x000ea4000c1e1900 */
[----:B--2---:R-:W-:-:S13]  /*0100*/  ISETP.GT.AND P0, PT, R5, R0, PT ;  /* 0x000000000500720c */ /* 0x004fda0003f04270 */
[----:B------:R-:W-:Y:S05]  /*0110*/  @!P0 EXIT ;  /* 0x000000000000894d */ /* 0x000fea0003800000 */
[----:B------:R-:W-:Y:S04]  /*0120*/  STG.E desc[UR4][R2.64], R0 ;  /* 0x0000000002007986 */ /* 0x000fe8000c101904 */
[----:B------:R-:W-:Y:S01]  /*0130*/  STG.E desc[UR4][R2.64+0x4], R5 ;  /* 0x0000040502007986 */ /* 0x000fe2000c101904 */
[----:B------:R-:W-:Y:S05]  /*0140*/  EXIT ;  /* 0x000000000000794d */ /* 0x000fea0003800000 */
.L_x_0:
[----:B------:R-:W-:-:S00]  /*0150*/  BRA `(.L_x_0) ;  /* 0xfffffffc00fc7947 */ /* 0x000fc0000383ffff */
[----:B------:R-:W-:-:S00]  /*0160*/  NOP ;  /* 0x0000000000007918 */ /* 0x000fc00000000000 */
        /* <DEDUP_REMOVED lines=9> */
.L_x_2:


//--------------------- .text._Z8odd_evenPii      --------------------------
	.section	.text._Z8odd_evenPii,"ax",@progbits
	.align	128
        .global         _Z8odd_evenPii
        .type           _Z8odd_evenPii,@function
        .size           _Z8odd_evenPii,(.L_x_3 - _Z8odd_evenPii)
        .other          _Z8odd_evenPii,@"STO_CUDA_ENTRY STV_DEFAULT"
_Z8odd_evenPii:
.text._Z8odd_evenPii:
        /* <DEDUP_REMOVED lines=9> */
[----:B------:R-:W-:-:S13]  /*0090*/  ISETP.NE.U32.OR P0, PT, R0, 0x1, P0 ;  /* 0x000000010000780c */ /* 0x000fda0000705470 */
        /* <DEDUP_REMOVED lines=11> */
.L_x_1:
        /* <DEDUP_REMOVED lines=11> */
.L_x_3:


//--------------------- .nv.shared.reserved.0     --------------------------
	.section	.nv.shared.reserved.0,"aw",@nobits
	.weak		__nv_reservedSMEM_offset_0_alias
	.size		__nv_reservedSMEM_offset_0_alias, 0, 64
	.other		__nv_reservedSMEM_offset_0_alias,@"STO_CUDA_RESERVED_SHARED STV_DEFAULT"
__nv_reservedSMEM_offset_0_alias:
	.zero		0
	.zero		64


//--------------------- .nv.constant0._Z8even_oddPii --------------------------
	.section	.nv.constant0._Z8even_oddPii,"a",@progbits
	.sectionflags	@""
	.align	4
.nv.constant0._Z8even_oddPii:
	.zero		908


//--------------------- .nv.constant0._Z8odd_evenPii --------------------------
	.section	.nv.constant0._Z8odd_evenPii,"a",@progbits
	.sectionflags	@""
	.align	4
.nv.constant0._Z8odd_evenPii:
	.zero		908


//--------------------- SYMBOLS --------------------------

	.type		.nv.reservedSmem.offset0,@object
	.size		.nv.reservedSmem.offset0,0x4
